//
// Generated by NVIDIA NVVM Compiler
//
// Compiler Build ID: CL-36424714
// Cuda compilation tools, release 13.0, V13.0.88
// Based on NVVM 20.0.0
//

.version 9.0
.target sm_100
.address_size 64

	// .globl	_Z19kernel_SOR_internalPfiii

.visible .entry _Z19kernel_SOR_internalPfiii(
	.param .u64 .ptr .align 1 _Z19kernel_SOR_internalPfiii_param_0,
	.param .u32 _Z19kernel_SOR_internalPfiii_param_1,
	.param .u32 _Z19kernel_SOR_internalPfiii_param_2,
	.param .u32 _Z19kernel_SOR_internalPfiii_param_3
)
{
	.reg .pred 	%p<47>;
	.reg .b32 	%r<62>;
	.reg .b32 	%f<86>;
	.reg .b64 	%rd<78>;
	.reg .b64 	%fd<22>;

	ld.param.u64 	%rd10, [_Z19kernel_SOR_internalPfiii_param_0];
	ld.param.u32 	%r26, [_Z19kernel_SOR_internalPfiii_param_1];
	ld.param.u32 	%r28, [_Z19kernel_SOR_internalPfiii_param_3];
	cvta.to.global.u64 	%rd1, %rd10;
	mov.u32 	%r29, %ctaid.x;
	mov.u32 	%r30, %ntid.x;
	mov.u32 	%r31, %tid.x;
	mad.lo.s32 	%r32, %r29, %r30, %r31;
	mov.u32 	%r33, %ntid.y;
	mul.lo.s32 	%r1, %r29, %r33;
	mul.lo.s32 	%r58, %r32, 125;
	setp.gt.s32 	%p2, %r58, 2147483522;
	@%p2 bra 	$L__BB0_24;
	mov.u32 	%r34, %tid.y;
	add.s32 	%r35, %r1, %r34;
	mul.lo.s32 	%r3, %r35, 125;
	add.s32 	%r4, %r3, 125;
	add.s32 	%r5, %r28, -1;
	cvt.rn.f32.s32 	%f1, %r26;
	add.s32 	%r6, %r3, 1;
	max.s32 	%r36, %r4, %r6;
	sub.s32 	%r37, %r36, %r3;
	and.b32  	%r7, %r37, 3;
	sub.s32 	%r8, %r3, %r36;
	add.s32 	%r9, %r58, 125;
$L__BB0_2:
	setp.gt.s32 	%p3, %r3, 2147483522;
	@%p3 bra 	$L__BB0_23;
	ld.param.u32 	%r57, [_Z19kernel_SOR_internalPfiii_param_2];
	setp.eq.s32 	%p4, %r7, 0;
	setp.gt.s32 	%p5, %r58, 0;
	add.s32 	%r38, %r57, -1;
	setp.lt.s32 	%p6, %r58, %r38;
	and.pred  	%p1, %p5, %p6;
	mul.lo.s32 	%r11, %r58, 2000;
	mov.u32 	%r59, %r3;
	@%p4 bra 	$L__BB0_12;
	setp.ge.s32 	%p7, %r3, %r5;
	setp.lt.s32 	%p8, %r3, 1;
	not.pred 	%p9, %p1;
	or.pred  	%p10, %p9, %p8;
	add.s32 	%r12, %r3, %r11;
	mul.wide.u32 	%rd11, %r12, 4;
	add.s64 	%rd2, %rd1, %rd11;
	add.s32 	%r39, %r12, -2000;
	mul.wide.s32 	%rd12, %r39, 4;
	add.s64 	%rd3, %rd1, %rd12;
	or.pred  	%p11, %p10, %p7;
	@%p11 bra 	$L__BB0_6;
	ld.global.f32 	%f2, [%rd2];
	cvt.f64.f32 	%fd1, %f2;
	ld.global.f32 	%f3, [%rd3];
	ld.global.f32 	%f4, [%rd3+16000];
	add.f32 	%f5, %f3, %f4;
	add.s32 	%r40, %r12, -1;
	mul.wide.u32 	%rd13, %r40, 4;
	add.s64 	%rd14, %rd1, %rd13;
	ld.global.f32 	%f6, [%rd14];
	cvt.u64.u32 	%rd15, %r3;
	cvt.u64.u32 	%rd16, %r11;
	add.s64 	%rd17, %rd16, %rd15;
	shl.b64 	%rd18, %rd17, 2;
	add.s64 	%rd19, %rd1, %rd18;
	ld.global.f32 	%f7, [%rd19+4];
	add.f32 	%f8, %f6, %f7;
	add.f32 	%f9, %f5, %f8;
	cvt.f64.f32 	%fd2, %f9;
	fma.rn.f64 	%fd3, %fd2, 0dBFD0000000000000, %fd1;
	cvt.rn.f32.f64 	%f10, %fd3;
	mul.f32 	%f11, %f1, %f10;
	sub.f32 	%f12, %f2, %f11;
	abs.f32 	%f13, %f12;
	st.global.f32 	[%rd2], %f13;
$L__BB0_6:
	setp.eq.s32 	%p12, %r7, 1;
	mov.u32 	%r59, %r6;
	@%p12 bra 	$L__BB0_12;
	setp.ge.s32 	%p13, %r6, %r5;
	setp.lt.s32 	%p14, %r3, 0;
	or.pred  	%p16, %p9, %p14;
	add.s32 	%r41, %r6, %r11;
	mul.wide.u32 	%rd20, %r41, 4;
	add.s64 	%rd4, %rd1, %rd20;
	or.pred  	%p17, %p16, %p13;
	@%p17 bra 	$L__BB0_9;
	ld.global.f32 	%f14, [%rd4];
	cvt.f64.f32 	%fd4, %f14;
	ld.global.f32 	%f15, [%rd3+4];
	ld.global.f32 	%f16, [%rd3+16004];
	add.f32 	%f17, %f15, %f16;
	ld.global.f32 	%f18, [%rd2];
	cvt.u64.u32 	%rd21, %r6;
	cvt.u64.u32 	%rd22, %r11;
	add.s64 	%rd23, %rd22, %rd21;
	shl.b64 	%rd24, %rd23, 2;
	add.s64 	%rd25, %rd1, %rd24;
	ld.global.f32 	%f19, [%rd25+4];
	add.f32 	%f20, %f18, %f19;
	add.f32 	%f21, %f17, %f20;
	cvt.f64.f32 	%fd5, %f21;
	fma.rn.f64 	%fd6, %fd5, 0dBFD0000000000000, %fd4;
	cvt.rn.f32.f64 	%f22, %fd6;
	mul.f32 	%f23, %f1, %f22;
	sub.f32 	%f24, %f14, %f23;
	abs.f32 	%f25, %f24;
	st.global.f32 	[%rd4], %f25;
$L__BB0_9:
	add.s32 	%r13, %r3, 2;
	setp.eq.s32 	%p18, %r7, 2;
	mov.u32 	%r59, %r13;
	@%p18 bra 	$L__BB0_12;
	add.s32 	%r59, %r3, 3;
	setp.ge.s32 	%p19, %r13, %r5;
	setp.lt.s32 	%p20, %r3, -1;
	or.pred  	%p22, %p9, %p20;
	or.pred  	%p23, %p22, %p19;
	@%p23 bra 	$L__BB0_12;
	add.s32 	%r42, %r13, %r11;
	mul.wide.u32 	%rd26, %r42, 4;
	add.s64 	%rd27, %rd1, %rd26;
	ld.global.f32 	%f26, [%rd27];
	cvt.f64.f32 	%fd7, %f26;
	add.s32 	%r43, %r11, -2000;
	cvt.s64.s32 	%rd28, %r43;
	cvt.s64.s32 	%rd29, %r3;
	add.s64 	%rd30, %rd28, %rd29;
	shl.b64 	%rd31, %rd30, 2;
	add.s64 	%rd32, %rd1, %rd31;
	ld.global.f32 	%f27, [%rd32+8];
	add.s32 	%r44, %r11, 2000;
	cvt.s64.s32 	%rd33, %r44;
	add.s64 	%rd34, %rd33, %rd29;
	shl.b64 	%rd35, %rd34, 2;
	add.s64 	%rd36, %rd1, %rd35;
	ld.global.f32 	%f28, [%rd36+8];
	add.f32 	%f29, %f27, %f28;
	ld.global.f32 	%f30, [%rd4];
	cvt.u64.u32 	%rd37, %r13;
	cvt.u64.u32 	%rd38, %r11;
	add.s64 	%rd39, %rd38, %rd37;
	shl.b64 	%rd40, %rd39, 2;
	add.s64 	%rd41, %rd1, %rd40;
	ld.global.f32 	%f31, [%rd41+4];
	add.f32 	%f32, %f30, %f31;
	add.f32 	%f33, %f29, %f32;
	cvt.f64.f32 	%fd8, %f33;
	fma.rn.f64 	%fd9, %fd8, 0dBFD0000000000000, %fd7;
	cvt.rn.f32.f64 	%f34, %fd9;
	mul.f32 	%f35, %f1, %f34;
	sub.f32 	%f36, %f26, %f35;
	abs.f32 	%f37, %f36;
	st.global.f32 	[%rd27], %f37;
$L__BB0_12:
	setp.gt.u32 	%p24, %r8, -4;
	@%p24 bra 	$L__BB0_23;
	add.s32 	%r60, %r59, -1;
	add.s32 	%r61, %r60, %r11;
	not.pred 	%p26, %p1;
	cvt.u64.u32 	%rd48, %r11;
$L__BB0_14:
	add.s32 	%r21, %r60, 1;
	setp.lt.s32 	%p25, %r21, 1;
	or.pred  	%p27, %p26, %p25;
	setp.ge.s32 	%p28, %r21, %r5;
	add.s32 	%r45, %r61, 1;
	mul.wide.u32 	%rd42, %r45, 4;
	add.s64 	%rd5, %rd1, %rd42;
	or.pred  	%p29, %p27, %p28;
	@%p29 bra 	$L__BB0_16;
	ld.global.f32 	%f38, [%rd5];
	cvt.f64.f32 	%fd10, %f38;
	add.s32 	%r46, %r61, -1999;
	mul.wide.s32 	%rd43, %r46, 4;
	add.s64 	%rd44, %rd1, %rd43;
	ld.global.f32 	%f39, [%rd44];
	ld.global.f32 	%f40, [%rd44+16000];
	add.f32 	%f41, %f39, %f40;
	mul.wide.u32 	%rd45, %r61, 4;
	add.s64 	%rd46, %rd1, %rd45;
	ld.global.f32 	%f42, [%rd46];
	cvt.u64.u32 	%rd47, %r21;
	add.s64 	%rd49, %rd48, %rd47;
	shl.b64 	%rd50, %rd49, 2;
	add.s64 	%rd51, %rd1, %rd50;
	ld.global.f32 	%f43, [%rd51+4];
	add.f32 	%f44, %f42, %f43;
	add.f32 	%f45, %f41, %f44;
	cvt.f64.f32 	%fd11, %f45;
	fma.rn.f64 	%fd12, %fd11, 0dBFD0000000000000, %fd10;
	cvt.rn.f32.f64 	%f46, %fd12;
	mul.f32 	%f47, %f1, %f46;
	sub.f32 	%f48, %f38, %f47;
	abs.f32 	%f49, %f48;
	st.global.f32 	[%rd5], %f49;
$L__BB0_16:
	setp.lt.s32 	%p30, %r21, 0;
	or.pred  	%p32, %p26, %p30;
	add.s32 	%r47, %r21, 1;
	setp.ge.s32 	%p33, %r47, %r5;
	add.s32 	%r48, %r61, 2;
	mul.wide.u32 	%rd52, %r48, 4;
	add.s64 	%rd6, %rd1, %rd52;
	cvt.s64.s32 	%rd53, %r21;
	add.s32 	%r49, %r11, -2000;
	cvt.s64.s32 	%rd54, %r49;
	add.s64 	%rd55, %rd54, %rd53;
	shl.b64 	%rd56, %rd55, 2;
	add.s64 	%rd7, %rd1, %rd56;
	add.s32 	%r50, %r11, 2000;
	cvt.s64.s32 	%rd57, %r50;
	add.s64 	%rd58, %rd57, %rd53;
	shl.b64 	%rd59, %rd58, 2;
	add.s64 	%rd8, %rd1, %rd59;
	or.pred  	%p34, %p32, %p33;
	@%p34 bra 	$L__BB0_18;
	ld.global.f32 	%f50, [%rd6];
	cvt.f64.f32 	%fd13, %f50;
	ld.global.f32 	%f51, [%rd7+4];
	ld.global.f32 	%f52, [%rd8+4];
	add.f32 	%f53, %f51, %f52;
	ld.global.f32 	%f54, [%rd5];
	add.s32 	%r51, %r60, 2;
	cvt.u64.u32 	%rd60, %r51;
	cvt.u64.u32 	%rd61, %r11;
	add.s64 	%rd62, %rd61, %rd60;
	shl.b64 	%rd63, %rd62, 2;
	add.s64 	%rd64, %rd1, %rd63;
	ld.global.f32 	%f55, [%rd64+4];
	add.f32 	%f56, %f54, %f55;
	add.f32 	%f57, %f53, %f56;
	cvt.f64.f32 	%fd14, %f57;
	fma.rn.f64 	%fd15, %fd14, 0dBFD0000000000000, %fd13;
	cvt.rn.f32.f64 	%f58, %fd15;
	mul.f32 	%f59, %f1, %f58;
	sub.f32 	%f60, %f50, %f59;
	abs.f32 	%f61, %f60;
	st.global.f32 	[%rd6], %f61;
$L__BB0_18:
	setp.lt.s32 	%p35, %r21, -1;
	or.pred  	%p37, %p26, %p35;
	add.s32 	%r52, %r21, 2;
	setp.ge.s32 	%p38, %r52, %r5;
	add.s32 	%r53, %r61, 3;
	mul.wide.u32 	%rd65, %r53, 4;
	add.s64 	%rd9, %rd1, %rd65;
	or.pred  	%p39, %p37, %p38;
	@%p39 bra 	$L__BB0_20;
	ld.global.f32 	%f62, [%rd9];
	cvt.f64.f32 	%fd16, %f62;
	ld.global.f32 	%f63, [%rd7+8];
	ld.global.f32 	%f64, [%rd8+8];
	add.f32 	%f65, %f63, %f64;
	ld.global.f32 	%f66, [%rd6];
	add.s32 	%r54, %r60, 3;
	cvt.u64.u32 	%rd66, %r54;
	cvt.u64.u32 	%rd67, %r11;
	add.s64 	%rd68, %rd67, %rd66;
	shl.b64 	%rd69, %rd68, 2;
	add.s64 	%rd70, %rd1, %rd69;
	ld.global.f32 	%f67, [%rd70+4];
	add.f32 	%f68, %f66, %f67;
	add.f32 	%f69, %f65, %f68;
	cvt.f64.f32 	%fd17, %f69;
	fma.rn.f64 	%fd18, %fd17, 0dBFD0000000000000, %fd16;
	cvt.rn.f32.f64 	%f70, %fd18;
	mul.f32 	%f71, %f1, %f70;
	sub.f32 	%f72, %f62, %f71;
	abs.f32 	%f73, %f72;
	st.global.f32 	[%rd9], %f73;
$L__BB0_20:
	add.s32 	%r60, %r60, 4;
	setp.lt.s32 	%p40, %r21, -2;
	or.pred  	%p42, %p26, %p40;
	add.s32 	%r23, %r21, 3;
	setp.ge.s32 	%p43, %r23, %r5;
	or.pred  	%p44, %p42, %p43;
	@%p44 bra 	$L__BB0_22;
	add.s32 	%r55, %r61, 4;
	mul.wide.u32 	%rd71, %r55, 4;
	add.s64 	%rd72, %rd1, %rd71;
	ld.global.f32 	%f74, [%rd72];
	cvt.f64.f32 	%fd19, %f74;
	ld.global.f32 	%f75, [%rd7+12];
	ld.global.f32 	%f76, [%rd8+12];
	add.f32 	%f77, %f75, %f76;
	ld.global.f32 	%f78, [%rd9];
	cvt.u64.u32 	%rd73, %r60;
	cvt.u64.u32 	%rd74, %r11;
	add.s64 	%rd75, %rd74, %rd73;
	shl.b64 	%rd76, %rd75, 2;
	add.s64 	%rd77, %rd1, %rd76;
	ld.global.f32 	%f79, [%rd77+4];
	add.f32 	%f80, %f78, %f79;
	add.f32 	%f81, %f77, %f80;
	cvt.f64.f32 	%fd20, %f81;
	fma.rn.f64 	%fd21, %fd20, 0dBFD0000000000000, %fd19;
	cvt.rn.f32.f64 	%f82, %fd21;
	mul.f32 	%f83, %f1, %f82;
	sub.f32 	%f84, %f74, %f83;
	abs.f32 	%f85, %f84;
	st.global.f32 	[%rd72], %f85;
$L__BB0_22:
	add.s32 	%r61, %r61, 4;
	add.s32 	%r56, %r23, 1;
	setp.lt.s32 	%p45, %r56, %r4;
	@%p45 bra 	$L__BB0_14;
$L__BB0_23:
	add.s32 	%r58, %r58, 1;
	setp.lt.s32 	%p46, %r58, %r9;
	@%p46 bra 	$L__BB0_2;
$L__BB0_24:
	ret;

}
	// .globl	_Z26kernel_SOR_internal_singlePfiii
.visible .entry _Z26kernel_SOR_internal_singlePfiii(
	.param .u64 .ptr .align 1 _Z26kernel_SOR_internal_singlePfiii_param_0,
	.param .u32 _Z26kernel_SOR_internal_singlePfiii_param_1,
	.param .u32 _Z26kernel_SOR_internal_singlePfiii_param_2,
	.param .u32 _Z26kernel_SOR_internal_singlePfiii_param_3
)
{
	.reg .pred 	%p<8>;
	.reg .b32 	%r<22>;
	.reg .b32 	%f<14>;
	.reg .b64 	%rd<14>;
	.reg .b64 	%fd<4>;

	ld.param.u64 	%rd1, [_Z26kernel_SOR_internal_singlePfiii_param_0];
	ld.param.u32 	%r3, [_Z26kernel_SOR_internal_singlePfiii_param_1];
	ld.param.u32 	%r4, [_Z26kernel_SOR_internal_singlePfiii_param_2];
	ld.param.u32 	%r6, [_Z26kernel_SOR_internal_singlePfiii_param_3];
	mov.u32 	%r8, %ctaid.x;
	mov.u32 	%r9, %ntid.x;
	mov.u32 	%r10, %tid.x;
	mad.lo.s32 	%r11, %r8, %r9, %r10;
	mov.u32 	%r12, %ctaid.y;
	mov.u32 	%r13, %ntid.y;
	mov.u32 	%r14, %tid.y;
	mad.lo.s32 	%r15, %r12, %r13, %r14;
	setp.lt.s32 	%p1, %r11, 1;
	add.s32 	%r16, %r4, -1;
	setp.ge.s32 	%p2, %r11, %r16;
	or.pred  	%p3, %p1, %p2;
	setp.eq.s32 	%p4, %r15, 0;
	or.pred  	%p5, %p4, %p3;
	add.s32 	%r17, %r6, -1;
	setp.ge.s32 	%p6, %r15, %r17;
	or.pred  	%p7, %p5, %p6;
	@%p7 bra 	$L__BB1_2;
	cvta.to.global.u64 	%rd2, %rd1;
	mul.lo.s32 	%r18, %r11, 2000;
	add.s32 	%r19, %r18, %r15;
	mul.wide.u32 	%rd3, %r19, 4;
	add.s64 	%rd4, %rd2, %rd3;
	ld.global.f32 	%f1, [%rd4];
	cvt.f64.f32 	%fd1, %f1;
	add.s32 	%r20, %r19, -2000;
	mul.wide.s32 	%rd5, %r20, 4;
	add.s64 	%rd6, %rd2, %rd5;
	ld.global.f32 	%f2, [%rd6];
	ld.global.f32 	%f3, [%rd6+16000];
	add.f32 	%f4, %f2, %f3;
	add.s32 	%r21, %r19, -1;
	mul.wide.u32 	%rd7, %r21, 4;
	add.s64 	%rd8, %rd2, %rd7;
	ld.global.f32 	%f5, [%rd8];
	cvt.u64.u32 	%rd9, %r18;
	cvt.u64.u32 	%rd10, %r15;
	add.s64 	%rd11, %rd10, %rd9;
	shl.b64 	%rd12, %rd11, 2;
	add.s64 	%rd13, %rd2, %rd12;
	ld.global.f32 	%f6, [%rd13+4];
	add.f32 	%f7, %f5, %f6;
	add.f32 	%f8, %f4, %f7;
	cvt.f64.f32 	%fd2, %f8;
	fma.rn.f64 	%fd3, %fd2, 0dBFD0000000000000, %fd1;
	cvt.rn.f32.f64 	%f9, %fd3;
	cvt.rn.f32.s32 	%f10, %r3;
	mul.f32 	%f11, %f10, %f9;
	sub.f32 	%f12, %f1, %f11;
	abs.f32 	%f13, %f12;
	st.global.f32 	[%rd4], %f13;
$L__BB1_2:
	ret;

}


// ===== COMPILED SASS (sm_100) =====

	.target	sm_100

	.elftype	@"ET_EXEC"


//--------------------- .note.nv.tkinfo           --------------------------
	.section	.note.nv.tkinfo,"",@"SHT_NOTE"
	.sectionflags	@"SHF_NOTE_NV_TKINFO"
	.tkinfo
        /*0018*/ 	.word	0x00000002
        /*0030*/ 	.string	""
        /*0030*/ 	.string	"ptxas"
        /*0030*/ 	.string	"Cuda compilation tools, release 13.0, V13.0.88"
        /*0030*/ 	.string	"Build cuda_13.0.r13.0/compiler.36424714_0"
        /*0030*/ 	.string	"-arch sm_100 -m 64 "



//--------------------- .note.nv.cuinfo           --------------------------
	.section	.note.nv.cuinfo,"",@"SHT_NOTE"
	.sectionflags	@"SHF_NOTE_NV_CUINFO"
        /*0018*/ 	.short	0x0002
        /*001a*/ 	.short	0x0064
        /*001c*/ 	.short	0x0082
	.zero		2


//--------------------- .nv.info                  --------------------------
	.section	.nv.info,"",@"SHT_CUDA_INFO"
	.align	4


	//----- nvinfo : EIATTR_REGCOUNT
	.align		4
        /*0000*/ 	.byte	0x04, 0x2f
        /*0002*/ 	.short	(.L_1 - .L_0)
	.align		4
.L_0:
        /*0004*/ 	.word	index@(_Z19kernel_SOR_internalPfiii)
        /*0008*/ 	.word	0x00000020


	//----- nvinfo : EIATTR_FRAME_SIZE
	.align		4
.L_1:
        /*000c*/ 	.byte	0x04, 0x11
        /*000e*/ 	.short	(.L_3 - .L_2)
	.align		4
.L_2:
        /*0010*/ 	.word	index@(_Z19kernel_SOR_internalPfiii)
        /*0014*/ 	.word	0x00000000


	//----- nvinfo : EIATTR_REGCOUNT
	.align		4
.L_3:
        /*0018*/ 	.byte	0x04, 0x2f
        /*001a*/ 	.short	(.L_5 - .L_4)
	.align		4
.L_4:
        /*001c*/ 	.word	index@(_Z26kernel_SOR_internal_singlePfiii)
        /*0020*/ 	.word	0x00000010


	//----- nvinfo : EIATTR_FRAME_SIZE
	.align		4
.L_5:
        /*0024*/ 	.byte	0x04, 0x11
        /*0026*/ 	.short	(.L_7 - .L_6)
	.align		4
.L_6:
        /*0028*/ 	.word	index@(_Z26kernel_SOR_internal_singlePfiii)
        /*002c*/ 	.word	0x00000000


	//----- nvinfo : EIATTR_MIN_STACK_SIZE
	.align		4
.L_7:
        /*0030*/ 	.byte	0x04, 0x12
        /*0032*/ 	.short	(.L_9 - .L_8)
	.align		4
.L_8:
        /*0034*/ 	.word	index@(_Z26kernel_SOR_internal_singlePfiii)
        /*0038*/ 	.word	0x00000000


	//----- nvinfo : EIATTR_MIN_STACK_SIZE
	.align		4
.L_9:
        /*003c*/ 	.byte	0x04, 0x12
        /*003e*/ 	.short	(.L_11 - .L_10)
	.align		4
.L_10:
        /*0040*/ 	.word	index@(_Z19kernel_SOR_internalPfiii)
        /*0044*/ 	.word	0x00000000
.L_11:


//--------------------- .nv.compat                --------------------------
	.section	.nv.compat,"",@"SHT_CUDA_COMPAT_INFO"
	.align	4
        /*0000*/ 	.byte	0x02, 0x09, 0x00, 0x00, 0x02, 0x02, 0x01, 0x00, 0x02, 0x05, 0x05, 0x00, 0x03, 0x07, 0x01, 0x01
        /*0010*/ 	.byte	0x02, 0x03, 0x00, 0x00, 0x02, 0x06, 0x01, 0x00, 0x04, 0x0b, 0x08, 0x00, 0x01, 0x00, 0x00, 0x00
        /*0020*/ 	.byte	0x00, 0x00, 0x00, 0x00


//--------------------- .nv.info._Z26kernel_SOR_internal_singlePfiii --------------------------
	.section	.nv.info._Z26kernel_SOR_internal_singlePfiii,"",@"SHT_CUDA_INFO"
	.sectionflags	@""
	.align	4


	//----- nvinfo : EIATTR_CUDA_API_VERSION
	.align		4
        /*0000*/ 	.byte	0x04, 0x37
        /*0002*/ 	.short	(.L_13 - .L_12)
.L_12:
        /*0004*/ 	.word	0x00000082


	//----- nvinfo : EIATTR_KPARAM_INFO
	.align		4
.L_13:
        /*0008*/ 	.byte	0x04, 0x17
        /*000a*/ 	.short	(.L_15 - .L_14)
.L_14:
        /*000c*/ 	.word	0x00000000
        /*0010*/ 	.short	0x0003
        /*0012*/ 	.short	0x0010
        /*0014*/ 	.byte	0x00, 0xf0, 0x11, 0x00


	//----- nvinfo : EIATTR_KPARAM_INFO
	.align		4
.L_15:
        /*0018*/ 	.byte	0x04, 0x17
        /*001a*/ 	.short	(.L_17 - .L_16)
.L_16:
        /*001c*/ 	.word	0x00000000
        /*0020*/ 	.short	0x0002
        /*0022*/ 	.short	0x000c
        /*0024*/ 	.byte	0x00, 0xf0, 0x11, 0x00


	//----- nvinfo : EIATTR_KPARAM_INFO
	.align		4
.L_17:
        /*0028*/ 	.byte	0x04, 0x17
        /*002a*/ 	.short	(.L_19 - .L_18)
.L_18:
        /*002c*/ 	.word	0x00000000
        /*0030*/ 	.short	0x0001
        /*0032*/ 	.short	0x0008
        /*0034*/ 	.byte	0x00, 0xf0, 0x11, 0x00


	//----- nvinfo : EIATTR_KPARAM_INFO
	.align		4
.L_19:
        /*0038*/ 	.byte	0x04, 0x17
        /*003a*/ 	.short	(.L_21 - .L_20)
.L_20:
        /*003c*/ 	.word	0x00000000
        /*0040*/ 	.short	0x0000
        /*0042*/ 	.short	0x0000
        /*0044*/ 	.byte	0x00, 0xf5, 0x21, 0x00


	//----- nvinfo : EIATTR_SPARSE_MMA_MASK
	.align		4
.L_21:
        /*0048*/ 	.byte	0x03, 0x50
        /*004a*/ 	.short	0x0000


	//----- nvinfo : EIATTR_MAXREG_COUNT
	.align		4
        /*004c*/ 	.byte	0x03, 0x1b
        /*004e*/ 	.short	0x00ff


	//----- nvinfo : EIATTR_MERCURY_ISA_VERSION
	.align		4
        /*0050*/ 	.byte	0x03, 0x5f
        /*0052*/ 	.short	0x0101


	//----- nvinfo : EIATTR_VRC_CTA_INIT_COUNT
	.align		4
        /*0054*/ 	.byte	0x02, 0x4a
	.zero		1
	.zero		1


	//----- nvinfo : EIATTR_EXIT_INSTR_OFFSETS
	.align		4
        /*0058*/ 	.byte	0x04, 0x1c
        /*005a*/ 	.short	(.L_23 - .L_22)


	//   ....[0]....
.L_22:
        /*005c*/ 	.word	0x00000110


	//   ....[1]....
        /*0060*/ 	.word	0x00000310


	//----- nvinfo : EIATTR_CBANK_PARAM_SIZE
	.align		4
.L_23:
        /*0064*/ 	.byte	0x03, 0x19
        /*0066*/ 	.short	0x0014


	//----- nvinfo : EIATTR_PARAM_CBANK
	.align		4
        /*0068*/ 	.byte	0x04, 0x0a
        /*006a*/ 	.short	(.L_25 - .L_24)
	.align		4
.L_24:
        /*006c*/ 	.word	index@(.nv.constant0._Z26kernel_SOR_internal_singlePfiii)
        /*0070*/ 	.short	0x0380
        /*0072*/ 	.short	0x0014


	//----- nvinfo : EIATTR_SW_WAR
	.align		4
.L_25:
        /*0074*/ 	.byte	0x04, 0x36
        /*0076*/ 	.short	(.L_27 - .L_26)
.L_26:
        /*0078*/ 	.word	0x00000008
.L_27:


//--------------------- .nv.info._Z19kernel_SOR_internalPfiii --------------------------
	.section	.nv.info._Z19kernel_SOR_internalPfiii,"",@"SHT_CUDA_INFO"
	.sectionflags	@""
	.align	4


	//----- nvinfo : EIATTR_CUDA_API_VERSION
	.align		4
        /*0000*/ 	.byte	0x04, 0x37
        /*0002*/ 	.short	(.L_29 - .L_28)
.L_28:
        /*0004*/ 	.word	0x00000082


	//----- nvinfo : EIATTR_KPARAM_INFO
	.align		4
.L_29:
        /*0008*/ 	.byte	0x04, 0x17
        /*000a*/ 	.short	(.L_31 - .L_30)
.L_30:
        /*000c*/ 	.word	0x00000000
        /*0010*/ 	.short	0x0003
        /*0012*/ 	.short	0x0010
        /*0014*/ 	.byte	0x00, 0xf0, 0x11, 0x00


	//----- nvinfo : EIATTR_KPARAM_INFO
	.align		4
.L_31:
        /*0018*/ 	.byte	0x04, 0x17
        /*001a*/ 	.short	(.L_33 - .L_32)
.L_32:
        /*001c*/ 	.word	0x00000000
        /*0020*/ 	.short	0x0002
        /*0022*/ 	.short	0x000c
        /*0024*/ 	.byte	0x00, 0xf0, 0x11, 0x00


	//----- nvinfo : EIATTR_KPARAM_INFO
	.align		4
.L_33:
        /*0028*/ 	.byte	0x04, 0x17
        /*002a*/ 	.short	(.L_35 - .L_34)
.L_34:
        /*002c*/ 	.word	0x00000000
        /*0030*/ 	.short	0x0001
        /*0032*/ 	.short	0x0008
        /*0034*/ 	.byte	0x00, 0xf0, 0x11, 0x00


	//----- nvinfo : EIATTR_KPARAM_INFO
	.align		4
.L_35:
        /*0038*/ 	.byte	0x04, 0x17
        /*003a*/ 	.short	(.L_37 - .L_36)
.L_36:
        /*003c*/ 	.word	0x00000000
        /*0040*/ 	.short	0x0000
        /*0042*/ 	.short	0x0000
        /*0044*/ 	.byte	0x00, 0xf5, 0x21, 0x00


	//----- nvinfo : EIATTR_SPARSE_MMA_MASK
	.align		4
.L_37:
        /*0048*/ 	.byte	0x03, 0x50
        /*004a*/ 	.short	0x0000


	//----- nvinfo : EIATTR_MAXREG_COUNT
	.align		4
        /*004c*/ 	.byte	0x03, 0x1b
        /*004e*/ 	.short	0x00ff


	//----- nvinfo : EIATTR_MERCURY_ISA_VERSION
	.align		4
        /*0050*/ 	.byte	0x03, 0x5f
        /*0052*/ 	.short	0x0101


	//----- nvinfo : EIATTR_VRC_CTA_INIT_COUNT
	.align		4
        /*0054*/ 	.byte	0x02, 0x4a
	.zero		1
	.zero		1


	//----- nvinfo : EIATTR_EXIT_INSTR_OFFSETS
	.align		4
        /*0058*/ 	.byte	0x04, 0x1c
        /*005a*/ 	.short	(.L_39 - .L_38)


	//   ....[0]....
.L_38:
        /*005c*/ 	.word	0x00000090


	//   ....[1]....
        /*0060*/ 	.word	0x00001150


	//----- nvinfo : EIATTR_CRS_STACK_SIZE
	.align		4
.L_39:
        /*0064*/ 	.byte	0x04, 0x1e
        /*0066*/ 	.short	(.L_41 - .L_40)
.L_40:
        /*0068*/ 	.word	0x00000000


	//----- nvinfo : EIATTR_CBANK_PARAM_SIZE
	.align		4
.L_41:
        /*006c*/ 	.byte	0x03, 0x19
        /*006e*/ 	.short	0x0014


	//----- nvinfo : EIATTR_PARAM_CBANK
	.align		4
        /*0070*/ 	.byte	0x04, 0x0a
        /*0072*/ 	.short	(.L_43 - .L_42)
	.align		4
.L_42:
        /*0074*/ 	.word	index@(.nv.constant0._Z19kernel_SOR_internalPfiii)
        /*0078*/ 	.short	0x0380
        /*007a*/ 	.short	0x0014


	//----- nvinfo : EIATTR_SW_WAR
	.align		4
.L_43:
        /*007c*/ 	.byte	0x04, 0x36
        /*007e*/ 	.short	(.L_45 - .L_44)
.L_44:
        /*0080*/ 	.word	0x00000008
.L_45:


//--------------------- .nv.callgraph             --------------------------
	.section	.nv.callgraph,"",@"SHT_CUDA_CALLGRAPH"
	.align	4
	.sectionentsize	8
	.align		4
        /*0000*/ 	.word	0x00000000
	.align		4
        /*0004*/ 	.word	0xffffffff
	.align		4
        /*0008*/ 	.word	0x00000000
	.align		4
        /*000c*/ 	.word	0xfffffffe
	.align		4
        /*0010*/ 	.word	0x00000000
	.align		4
        /*0014*/ 	.word	0xfffffffd
	.align		4
        /*0018*/ 	.word	0x00000000
	.align		4
        /*001c*/ 	.word	0xfffffffc


//--------------------- .text._Z26kernel_SOR_internal_singlePfiii --------------------------
	.section	.text._Z26kernel_SOR_internal_singlePfiii,"ax",@progbits
	.align	128
        .global         _Z26kernel_SOR_internal_singlePfiii
        .type           _Z26kernel_SOR_internal_singlePfiii,@function
        .size           _Z26kernel_SOR_internal_singlePfiii,(.L_x_18 - _Z26kernel_SOR_internal_singlePfiii)
        .other          _Z26kernel_SOR_internal_singlePfiii,@"STO_CUDA_ENTRY STV_DEFAULT"
_Z26kernel_SOR_internal_singlePfiii:
.text._Z26kernel_SOR_internal_singlePfiii:
[----:B------:R-:W-:Y:S01]  /*0000*/  LDC R1, c[0x0][0x37c] ;  /* 0x0000df00ff017b82 */ /* 0x000fe20000000800 */
[----:B------:R-:W0:Y:S07]  /*0010*/  S2R R3, SR_TID.X ;  /* 0x0000000000037919 */ /* 0x000e2e0000002100 */
[----:B------:R-:W0:Y:S01]  /*0020*/  S2UR UR6, SR_CTAID.X ;  /* 0x00000000000679c3 */ /* 0x000e220000002500 */
[----:B------:R-:W1:Y:S01]  /*0030*/  LDCU UR4, c[0x0][0x38c] ;  /* 0x00007180ff0477ac */ /* 0x000e620008000800 */
[----:B------:R-:W2:Y:S01]  /*0040*/  S2R R5, SR_TID.Y ;  /* 0x0000000000057919 */ /* 0x000ea20000002200 */
[----:B------:R-:W3:Y:S05]  /*0050*/  LDCU UR5, c[0x0][0x390] ;  /* 0x00007200ff0577ac */ /* 0x000eea0008000800 */
[----:B------:R-:W0:Y:S08]  /*0060*/  LDC R0, c[0x0][0x360] ;  /* 0x0000d800ff007b82 */ /* 0x000e300000000800 */
[----:B------:R-:W2:Y:S01]  /*0070*/  S2UR UR7, SR_CTAID.Y ;  /* 0x00000000000779c3 */ /* 0x000ea20000002600 */
[----:B-1----:R-:W-:-:S07]  /*0080*/  UIADD3 UR4, UPT, UPT, UR4, -0x1, URZ ;  /* 0xffffffff04047890 */ /* 0x002fce000fffe0ff */
[----:B------:R-:W2:Y:S01]  /*0090*/  LDC R2, c[0x0][0x364] ;  /* 0x0000d900ff027b82 */ /* 0x000ea20000000800 */
[----:B0-----:R-:W-:-:S05]  /*00a0*/  IMAD R0, R0, UR6, R3 ;  /* 0x0000000600007c24 */ /* 0x001fca000f8e0203 */
[----:B------:R-:W-:Y:S01]  /*00b0*/  ISETP.GE.AND P0, PT, R0, UR4, PT ;  /* 0x0000000400007c0c */ /* 0x000fe2000bf06270 */
[----:B---3--:R-:W-:-:S03]  /*00c0*/  UIADD3 UR4, UPT, UPT, UR5, -0x1, URZ ;  /* 0xffffffff05047890 */ /* 0x008fc6000fffe0ff */
[----:B------:R-:W-:Y:S01]  /*00d0*/  ISETP.LT.OR P0, PT, R0, 0x1, P0 ;  /* 0x000000010000780c */ /* 0x000fe20000701670 */
[----:B--2---:R-:W-:-:S05]  /*00e0*/  IMAD R2, R2, UR7, R5 ;  /* 0x0000000702027c24 */ /* 0x004fca000f8e0205 */
[----:B------:R-:W-:-:S04]  /*00f0*/  ISETP.EQ.OR P0, PT, R2, RZ, P0 ;  /* 0x000000ff0200720c */ /* 0x000fc80000702670 */
[----:B------:R-:W-:-:S13]  /*0100*/  ISETP.GE.OR P0, PT, R2, UR4, P0 ;  /* 0x0000000402007c0c */ /* 0x000fda0008706670 */
[----:B------:R-:W-:Y:S05]  /*0110*/  @P0 EXIT ;  /* 0x000000000000094d */ /* 0x000fea0003800000 */
[----:B------:R-:W0:Y:S01]  /*0120*/  LDC.64 R8, c[0x0][0x380] ;  /* 0x0000e000ff087b82 */ /* 0x000e220000000a00 */
[----:B------:R-:W1:Y:S01]  /*0130*/  LDCU.64 UR6, c[0x0][0x380] ;  /* 0x00007000ff0677ac */ /* 0x000e620008000a00 */
[----:B------:R-:W-:Y:S01]  /*0140*/  IMAD R3, R0, 0x7d0, RZ ;  /* 0x000007d000037824 */ /* 0x000fe200078e02ff */
[----:B------:R-:W2:Y:S04]  /*0150*/  LDCU.64 UR4, c[0x0][0x358] ;  /* 0x00006b00ff0477ac */ /* 0x000ea80008000a00 */
[CC--:B------:R-:W-:Y:S02]  /*0160*/  IADD3 R0, P0, PT, R2.reuse, R3.reuse, RZ ;  /* 0x0000000302007210 */ /* 0x0c0fe40007f1e0ff */
[----:B------:R-:W-:Y:S02]  /*0170*/  IADD3 R3, PT, PT, R2, R3, RZ ;  /* 0x0000000302037210 */ /* 0x000fe40007ffe0ff */
[----:B------:R-:W-:-:S02]  /*0180*/  IADD3.X R11, PT, PT, RZ, RZ, RZ, P0, !PT ;  /* 0x000000ffff0b7210 */ /* 0x000fc400007fe4ff */
[C---:B------:R-:W-:Y:S02]  /*0190*/  IADD3 R7, PT, PT, R3.reuse, -0x7d0, RZ ;  /* 0xfffff83003077810 */ /* 0x040fe40007ffe0ff */
[----:B------:R-:W-:Y:S02]  /*01a0*/  IADD3 R5, PT, PT, R3, -0x1, RZ ;  /* 0xffffffff03057810 */ /* 0x000fe40007ffe0ff */
[C---:B-1----:R-:W-:Y:S01]  /*01b0*/  LEA R12, P0, R0.reuse, UR6, 0x2 ;  /* 0x00000006000c7c11 */ /* 0x042fe2000f8010ff */
[----:B------:R-:W1:Y:S03]  /*01c0*/  LDCU UR6, c[0x0][0x388] ;  /* 0x00007100ff0677ac */ /* 0x000e660008000800 */
[----:B------:R-:W-:Y:S01]  /*01d0*/  LEA.HI.X R13, R0, UR7, R11, 0x2, P0 ;  /* 0x00000007000d7c11 */ /* 0x000fe200080f140b */
[----:B0-----:R-:W-:-:S04]  /*01e0*/  IMAD.WIDE R6, R7, 0x4, R8 ;  /* 0x0000000407067825 */ /* 0x001fc800078e0208 */
[--C-:B------:R-:W-:Y:S01]  /*01f0*/  IMAD.WIDE.U32 R2, R3, 0x4, R8.reuse ;  /* 0x0000000403027825 */ /* 0x100fe200078e0008 */
[----:B--2---:R-:W2:Y:S03]  /*0200*/  LDG.E R13, desc[UR4][R12.64+0x4] ;  /* 0x000004040c0d7981 */ /* 0x004ea6000c1e1900 */
[----:B------:R-:W-:Y:S01]  /*0210*/  IMAD.WIDE.U32 R8, R5, 0x4, R8 ;  /* 0x0000000405087825 */ /* 0x000fe200078e0008 */
[----:B------:R-:W3:Y:S04]  /*0220*/  LDG.E R4, desc[UR4][R6.64] ;  /* 0x0000000406047981 */ /* 0x000ee8000c1e1900 */
[----:B------:R1:W3:Y:S04]  /*0230*/  LDG.E R5, desc[UR4][R6.64+0x3e80] ;  /* 0x003e800406057981 */ /* 0x0002e8000c1e1900 */
[----:B------:R-:W2:Y:S04]  /*0240*/  LDG.E R8, desc[UR4][R8.64] ;  /* 0x0000000408087981 */ /* 0x000ea8000c1e1900 */
[----:B------:R-:W4:Y:S01]  /*0250*/  LDG.E R0, desc[UR4][R2.64] ;  /* 0x0000000402007981 */ /* 0x000f22000c1e1900 */
[----:B-1----:R-:W-:Y:S01]  /*0260*/  I2FP.F32.S32 R6, UR6 ;  /* 0x0000000600067c45 */ /* 0x002fe20008201400 */
[----:B---3--:R-:W-:Y:S01]  /*0270*/  FADD R10, R4, R5 ;  /* 0x00000005040a7221 */ /* 0x008fe20000000000 */
[----:B--2---:R-:W-:-:S04]  /*0280*/  FADD R11, R8, R13 ;  /* 0x0000000d080b7221 */ /* 0x004fc80000000000 */
[----:B------:R-:W-:Y:S01]  /*0290*/  FADD R10, R10, R11 ;  /* 0x0000000b0a0a7221 */ /* 0x000fe20000000000 */
[----:B----4-:R-:W-:Y:S08]  /*02a0*/  F2F.F64.F32 R4, R0 ;  /* 0x0000000000047310 */ /* 0x010ff00000201800 */
[----:B------:R-:W0:Y:S02]  /*02b0*/  F2F.F64.F32 R10, R10 ;  /* 0x0000000a000a7310 */ /* 0x000e240000201800 */
[----:B0-----:R-:W-:-:S10]  /*02c0*/  DFMA R4, R10, -0.25, R4 ;  /* 0xbfd000000a04782b */ /* 0x001fd40000000004 */
[----:B------:R-:W0:Y:S02]  /*02d0*/  F2F.F32.F64 R5, R4 ;  /* 0x0000000400057310 */ /* 0x000e240000301000 */
[----:B0-----:R-:W-:-:S04]  /*02e0*/  FFMA R6, R5, -R6, R0 ;  /* 0x8000000605067223 */ /* 0x001fc80000000000 */
[----:B------:R-:W-:-:S05]  /*02f0*/  FADD R7, |R6|, -RZ ;  /* 0x800000ff06077221 */ /* 0x000fca0000000200 */
[----:B------:R-:W-:Y:S01]  /*0300*/  STG.E desc[UR4][R2.64], R7 ;  /* 0x0000000702007986 */ /* 0x000fe2000c101904 */
[----:B------:R-:W-:Y:S05]  /*0310*/  EXIT ;  /* 0x000000000000794d */ /* 0x000fea0003800000 */
.L_x_0:
[----:B------:R-:W-:-:S00]  /*0320*/  BRA `(.L_x_0) ;  /* 0xfffffffc00fc7947 */ /* 0x000fc0000383ffff */
[----:B------:R-:W-:-:S00]  /*0330*/  NOP ;  /* 0x0000000000007918 */ /* 0x000fc00000000000 */
        /* <DEDUP_REMOVED lines=12> */
.L_x_18:


//--------------------- .text._Z19kernel_SOR_internalPfiii --------------------------
	.section	.text._Z19kernel_SOR_internalPfiii,"ax",@progbits
	.align	128
        .global         _Z19kernel_SOR_internalPfiii
        .type           _Z19kernel_SOR_internalPfiii,@function
        .size           _Z19kernel_SOR_internalPfiii,(.L_x_19 - _Z19kernel_SOR_internalPfiii)
        .other          _Z19kernel_SOR_internalPfiii,@"STO_CUDA_ENTRY STV_DEFAULT"
_Z19kernel_SOR_internalPfiii:
.text._Z19kernel_SOR_internalPfiii:
[----:B------:R-:W-:Y:S01]  /*0000*/  LDC R1, c[0x0][0x37c] ;  /* 0x0000df00ff017b82 */ /* 0x000fe20000000800 */
[----:B------:R-:W0:Y:S07]  /*0010*/  S2R R3, SR_TID.X ;  /* 0x0000000000037919 */ /* 0x000e2e0000002100 */
[----:B------:R-:W0:Y:S08]  /*0020*/  S2UR UR4, SR_CTAID.X ;  /* 0x00000000000479c3 */ /* 0x000e300000002500 */
[----:B------:R-:W0:Y:S01]  /*0030*/  LDC R0, c[0x0][0x360] ;  /* 0x0000d800ff007b82 */ /* 0x000e220000000800 */
[----:B------:R-:W1:Y:S01]  /*0040*/  LDCU UR5, c[0x0][0x364] ;  /* 0x00006c80ff0577ac */ /* 0x000e620008000800 */
[----:B0-----:R-:W-:Y:S01]  /*0050*/  IMAD R0, R0, UR4, R3 ;  /* 0x0000000400007c24 */ /* 0x001fe2000f8e0203 */
[----:B-1----:R-:W-:-:S03]  /*0060*/  UIMAD UR4, UR4, UR5, URZ ;  /* 0x00000005040472a4 */ /* 0x002fc6000f8e02ff */
[----:B------:R-:W-:-:S05]  /*0070*/  IMAD R4, R0, 0x7d, RZ ;  /* 0x0000007d00047824 */ /* 0x000fca00078e02ff */
[----:B------:R-:W-:-:S13]  /*0080*/  ISETP.GT.AND P0, PT, R4, 0x7fffff82, PT ;  /* 0x7fffff820400780c */ /* 0x000fda0003f04270 */
[----:B------:R-:W-:Y:S05]  /*0090*/  @P0 EXIT ;  /* 0x000000000000094d */ /* 0x000fea0003800000 */
[----:B------:R-:W0:Y:S01]  /*00a0*/  S2R R0, SR_TID.Y ;  /* 0x0000000000007919 */ /* 0x000e220000002200 */
[----:B------:R-:W1:Y:S01]  /*00b0*/  LDCU UR5, c[0x0][0x388] ;  /* 0x00007100ff0577ac */ /* 0x000e620008000800 */
[----:B------:R-:W-:Y:S01]  /*00c0*/  VIADD R7, R4, 0x7d ;  /* 0x0000007d04077836 */ /* 0x000fe20000000000 */
[----:B------:R-:W2:Y:S01]  /*00d0*/  LDCU.64 UR6, c[0x0][0x358] ;  /* 0x00006b00ff0677ac */ /* 0x000ea20008000a00 */
[----:B------:R-:W3:Y:S01]  /*00e0*/  LDCU.64 UR10, c[0x0][0x380] ;  /* 0x00007000ff0a77ac */ /* 0x000ee20008000a00 */
[----:B0-----:R-:W-:Y:S01]  /*00f0*/  VIADD R0, R0, UR4 ;  /* 0x0000000400007c36 */ /* 0x001fe20008000000 */
[----:B------:R-:W0:Y:S03]  /*0100*/  LDCU UR4, c[0x0][0x390] ;  /* 0x00007200ff0477ac */ /* 0x000e260008000800 */
[----:B------:R-:W-:-:S04]  /*0110*/  IMAD R0, R0, 0x7d, RZ ;  /* 0x0000007d00007824 */ /* 0x000fc800078e02ff */
[C---:B------:R-:W-:Y:S02]  /*0120*/  VIADD R2, R0.reuse, 0x7d ;  /* 0x0000007d00027836 */ /* 0x040fe40000000000 */
[----:B------:R-:W-:-:S05]  /*0130*/  VIADD R3, R0, 0x1 ;  /* 0x0000000100037836 */ /* 0x000fca0000000000 */
[----:B------:R-:W-:-:S04]  /*0140*/  VIMNMX R5, PT, PT, R2, R3, !PT ;  /* 0x0000000302057248 */ /* 0x000fc80007fe0100 */
[----:B------:R-:W-:Y:S01]  /*0150*/  IADD3 R5, PT, PT, R0, -R5, RZ ;  /* 0x8000000500057210 */ /* 0x000fe20007ffe0ff */
[----:B0-----:R-:W-:-:S03]  /*0160*/  UIADD3 UR4, UPT, UPT, UR4, -0x1, URZ ;  /* 0xffffffff04047890 */ /* 0x001fc6000fffe0ff */
[----:B------:R-:W-:Y:S02]  /*0170*/  ISETP.GT.U32.AND P2, PT, R5, -0x4, PT ;  /* 0xfffffffc0500780c */ /* 0x000fe40003f44070 */
[----:B-123--:R-:W-:-:S11]  /*0180*/  I2FP.F32.S32 R5, UR5 ;  /* 0x0000000500057c45 */ /* 0x00efd60008201400 */
.L_x_16:
[----:B------:R-:W-:Y:S01]  /*0190*/  ISETP.GT.AND P0, PT, R0, 0x7fffff82, PT ;  /* 0x7fffff820000780c */ /* 0x000fe20003f04270 */
[----:B------:R-:W-:-:S12]  /*01a0*/  BSSY.RECONVERGENT B1, `(.L_x_1) ;  /* 0x00000f7000017945 */ /* 0x000fd80003800200 */
[----:B01----:R-:W-:Y:S05]  /*01b0*/  @P0 BRA `(.L_x_2) ;  /* 0x0000000c00d40947 */ /* 0x003fea0003800000 */
[----:B------:R-:W-:Y:S01]  /*01c0*/  VIMNMX R9, PT, PT, R2, R3, !PT ;  /* 0x0000000302097248 */ /* 0x000fe20007fe0100 */
[----:B------:R-:W0:Y:S01]  /*01d0*/  LDCU UR5, c[0x0][0x38c] ;  /* 0x00007180ff0577ac */ /* 0x000e220008000800 */
[----:B------:R-:W-:Y:S01]  /*01e0*/  BSSY.RECONVERGENT B0, `(.L_x_3) ;  /* 0x0000071000007945 */ /* 0x000fe20003800200 */
[----:B------:R-:W-:Y:S01]  /*01f0*/  IMAD R6, R4, 0x7d0, RZ ;  /* 0x000007d004067824 */ /* 0x000fe200078e02ff */
[----:B------:R-:W-:Y:S01]  /*0200*/  MOV R18, R0 ;  /* 0x0000000000127202 */ /* 0x000fe20000000f00 */
[----:B------:R-:W-:-:S05]  /*0210*/  IMAD.IADD R9, R9, 0x1, -R0 ;  /* 0x0000000109097824 */ /* 0x000fca00078e0a00 */
[----:B------:R-:W-:-:S04]  /*0220*/  LOP3.LUT R16, R9, 0x3, RZ, 0xc0, !PT ;  /* 0x0000000309107812 */ /* 0x000fc800078ec0ff */
[----:B------:R-:W-:Y:S01]  /*0230*/  ISETP.NE.AND P1, PT, R16, RZ, PT ;  /* 0x000000ff1000720c */ /* 0x000fe20003f25270 */
[----:B0-----:R-:W-:-:S06]  /*0240*/  UIADD3 UR5, UPT, UPT, UR5, -0x1, URZ ;  /* 0xffffffff05057890 */ /* 0x001fcc000fffe0ff */
[----:B------:R-:W-:-:S04]  /*0250*/  ISETP.GE.AND P0, PT, R4, UR5, PT ;  /* 0x0000000504007c0c */ /* 0x000fc8000bf06270 */
[----:B------:R-:W-:Y:S02]  /*0260*/  ISETP.GT.AND P0, PT, R4, RZ, !P0 ;  /* 0x000000ff0400720c */ /* 0x000fe40004704270 */
[----:B------:R-:W-:Y:S11]  /*0270*/  @!P1 BRA `(.L_x_4) ;  /* 0x00000004009c9947 */ /* 0x000ff60003800000 */
[----:B------:R-:W0:Y:S01]  /*0280*/  LDC.64 R8, c[0x0][0x380] ;  /* 0x0000e000ff087b82 */ /* 0x000e220000000a00 */
[C---:B------:R-:W-:Y:S01]  /*0290*/  ISETP.LT.OR P1, PT, R0.reuse, 0x1, !P0 ;  /* 0x000000010000780c */ /* 0x040fe20004721670 */
[----:B------:R-:W-:Y:S01]  /*02a0*/  IMAD.IADD R23, R0, 0x1, R6 ;  /* 0x0000000100177824 */ /* 0x000fe200078e0206 */
[----:B------:R-:W-:Y:S01]  /*02b0*/  BSSY.RECONVERGENT B2, `(.L_x_5) ;  /* 0x000001d000027945 */ /* 0x000fe20003800200 */
[----:B------:R-:W-:Y:S02]  /*02c0*/  ISETP.NE.AND P3, PT, R16, 0x1, PT ;  /* 0x000000011000780c */ /* 0x000fe40003f65270 */
[----:B------:R-:W-:Y:S01]  /*02d0*/  ISETP.GE.OR P1, PT, R0, UR4, P1 ;  /* 0x0000000400007c0c */ /* 0x000fe20008f26670 */
[C---:B------:R-:W-:Y:S02]  /*02e0*/  VIADD R15, R23.reuse, 0xfffff830 ;  /* 0xfffff830170f7836 */ /* 0x040fe40000000000 */
[----:B0-----:R-:W-:-:S04]  /*02f0*/  IMAD.WIDE.U32 R12, R23, 0x4, R8 ;  /* 0x00000004170c7825 */ /* 0x001fc800078e0008 */
[----:B------:R-:W-:-:S06]  /*0300*/  IMAD.WIDE R14, R15, 0x4, R8 ;  /* 0x000000040f0e7825 */ /* 0x000fcc00078e0208 */
[----:B------:R-:W-:Y:S05]  /*0310*/  @P1 BRA `(.L_x_6) ;  /* 0x0000000000581947 */ /* 0x000fea0003800000 */
[----:B------:R-:W0:Y:S01]  /*0320*/  LDCU.64 UR8, c[0x0][0x380] ;  /* 0x00007000ff0877ac */ /* 0x000e220008000a00 */
[----:B------:R-:W-:Y:S01]  /*0330*/  IADD3 R11, P1, PT, R0, R6, RZ ;  /* 0x00000006000b7210 */ /* 0x000fe20007f3e0ff */
[----:B------:R-:W2:Y:S01]  /*0340*/  LDG.E R17, desc[UR6][R14.64] ;  /* 0x000000060e117981 */ /* 0x000ea2000c1e1900 */
[----:B------:R-:W-:-:S03]  /*0350*/  IADD3 R23, PT, PT, R23, -0x1, RZ ;  /* 0xffffffff17177810 */ /* 0x000fc60007ffe0ff */
[----:B------:R-:W-:Y:S01]  /*0360*/  IMAD.X R18, RZ, RZ, RZ, P1 ;  /* 0x000000ffff127224 */ /* 0x000fe200008e06ff */
[----:B------:R-:W3:Y:S01]  /*0370*/  LDG.E R20, desc[UR6][R12.64] ;  /* 0x000000060c147981 */ /* 0x000ee2000c1e1900 */
[----:B------:R-:W-:-:S06]  /*0380*/  IMAD.WIDE.U32 R22, R23, 0x4, R8 ;  /* 0x0000000417167825 */ /* 0x000fcc00078e0008 */
[----:B------:R-:W4:Y:S01]  /*0390*/  LDG.E R22, desc[UR6][R22.64] ;  /* 0x0000000616167981 */ /* 0x000f22000c1e1900 */
[----:B0-----:R-:W-:-:S04]  /*03a0*/  LEA R10, P1, R11, UR8, 0x2 ;  /* 0x000000080b0a7c11 */ /* 0x001fc8000f8210ff */
[----:B------:R-:W-:Y:S02]  /*03b0*/  LEA.HI.X R11, R11, UR9, R18, 0x2, P1 ;  /* 0x000000090b0b7c11 */ /* 0x000fe400088f1412 */
[----:B------:R-:W2:Y:S04]  /*03c0*/  LDG.E R18, desc[UR6][R14.64+0x3e80] ;  /* 0x003e80060e127981 */ /* 0x000ea8000c1e1900 */
[----:B------:R-:W4:Y:S01]  /*03d0*/  LDG.E R11, desc[UR6][R10.64+0x4] ;  /* 0x000004060a0b7981 */ /* 0x000f22000c1e1900 */
[----:B--2---:R-:W-:Y:S01]  /*03e0*/  FADD R17, R17, R18 ;  /* 0x0000001211117221 */ /* 0x004fe20000000000 */
[----:B----4-:R-:W-:-:S04]  /*03f0*/  FADD R24, R22, R11 ;  /* 0x0000000b16187221 */ /* 0x010fc80000000000 */
[----:B------:R-:W-:Y:S01]  /*0400*/  FADD R24, R17, R24 ;  /* 0x0000001811187221 */ /* 0x000fe20000000000 */
[----:B---3--:R-:W-:Y:S08]  /*0410*/  F2F.F64.F32 R18, R20 ;  /* 0x0000001400127310 */ /* 0x008ff00000201800 */
[----:B------:R-:W0:Y:S02]  /*0420*/  F2F.F64.F32 R24, R24 ;  /* 0x0000001800187310 */ /* 0x000e240000201800 */
[----:B0-----:R-:W-:-:S10]  /*0430*/  DFMA R18, R24, -0.25, R18 ;  /* 0xbfd000001812782b */ /* 0x001fd40000000012 */
[----:B------:R-:W0:Y:S02]  /*0440*/  F2F.F32.F64 R18, R18 ;  /* 0x0000001200127310 */ /* 0x000e240000301000 */
[----:B0-----:R-:W-:-:S04]  /*0450*/  FFMA R17, -R5, R18, R20 ;  /* 0x0000001205117223 */ /* 0x001fc80000000114 */
[----:B------:R-:W-:-:S05]  /*0460*/  FADD R17, |R17|, -RZ ;  /* 0x800000ff11117221 */ /* 0x000fca0000000200 */
[----:B------:R0:W-:Y:S02]  /*0470*/  STG.E desc[UR6][R12.64], R17 ;  /* 0x000000110c007986 */ /* 0x0001e4000c101906 */
.L_x_6:
[----:B------:R-:W-:Y:S05]  /*0480*/  BSYNC.RECONVERGENT B2 ;  /* 0x0000000000027941 */ /* 0x000fea0003800200 */
.L_x_5:
[----:B------:R-:W-:Y:S01]  /*0490*/  IMAD.MOV.U32 R18, RZ, RZ, R3 ;  /* 0x000000ffff127224 */ /* 0x000fe200078e0003 */
[----:B------:R-:W-:Y:S06]  /*04a0*/  @!P3 BRA `(.L_x_4) ;  /* 0x000000040010b947 */ /* 0x000fec0003800000 */
[C---:B------:R-:W-:Y:S01]  /*04b0*/  ISETP.LT.OR P1, PT, R0.reuse, RZ, !P0 ;  /* 0x000000ff0000720c */ /* 0x040fe20004721670 */
[----:B------:R-:W-:Y:S01]  /*04c0*/  BSSY.RECONVERGENT B2, `(.L_x_7) ;  /* 0x000001b000027945 */ /* 0x000fe20003800200 */
[C---:B------:R-:W-:Y:S01]  /*04d0*/  IADD3 R11, PT, PT, R3.reuse, R6, RZ ;  /* 0x00000006030b7210 */ /* 0x040fe20007ffe0ff */
[----:B0-----:R-:W-:Y:S01]  /*04e0*/  VIADD R17, R0, 0x2 ;  /* 0x0000000200117836 */ /* 0x001fe20000000000 */
[----:B------:R-:W-:Y:S02]  /*04f0*/  ISETP.GE.OR P1, PT, R3, UR4, P1 ;  /* 0x0000000403007c0c */ /* 0x000fe40008f26670 */
[----:B------:R-:W-:Y:S01]  /*0500*/  ISETP.NE.AND P3, PT, R16, 0x2, PT ;  /* 0x000000021000780c */ /* 0x000fe20003f65270 */
[----:B------:R-:W-:-:S10]  /*0510*/  IMAD.WIDE.U32 R10, R11, 0x4, R8 ;  /* 0x000000040b0a7825 */ /* 0x000fd400078e0008 */
[----:B------:R-:W-:Y:S05]  /*0520*/  @P1 BRA `(.L_x_8) ;  /* 0x0000000000501947 */ /* 0x000fea0003800000 */
[----:B------:R-:W0:Y:S01]  /*0530*/  LDCU.64 UR8, c[0x0][0x380] ;  /* 0x00007000ff0877ac */ /* 0x000e220008000a00 */
[----:B------:R-:W-:Y:S01]  /*0540*/  IADD3 R16, P1, PT, R3, R6, RZ ;  /* 0x0000000603107210 */ /* 0x000fe20007f3e0ff */
[----:B------:R-:W2:Y:S04]  /*0550*/  LDG.E R20, desc[UR6][R14.64+0x4] ;  /* 0x000004060e147981 */ /* 0x000ea8000c1e1900 */
[----:B------:R-:W-:Y:S01]  /*0560*/  IMAD.X R19, RZ, RZ, RZ, P1 ;  /* 0x000000ffff137224 */ /* 0x000fe200008e06ff */
[----:B------:R-:W2:Y:S04]  /*0570*/  LDG.E R21, desc[UR6][R14.64+0x3e84] ;  /* 0x003e84060e157981 */ /* 0x000ea8000c1e1900 */
[----:B------:R-:W3:Y:S01]  /*0580*/  LDG.E R23, desc[UR6][R12.64] ;  /* 0x000000060c177981 */ /* 0x000ee2000c1e1900 */
[----:B0-----:R-:W-:-:S04]  /*0590*/  LEA R18, P1, R16, UR8, 0x2 ;  /* 0x0000000810127c11 */ /* 0x001fc8000f8210ff */
[----:B------:R-:W-:Y:S02]  /*05a0*/  LEA.HI.X R19, R16, UR9, R19, 0x2, P1 ;  /* 0x0000000910137c11 */ /* 0x000fe400088f1413 */
[----:B------:R-:W4:Y:S04]  /*05b0*/  LDG.E R16, desc[UR6][R10.64] ;  /* 0x000000060a107981 */ /* 0x000f28000c1e1900 */
[----:B------:R-:W3:Y:S01]  /*05c0*/  LDG.E R18, desc[UR6][R18.64+0x4] ;  /* 0x0000040612127981 */ /* 0x000ee2000c1e1900 */
[----:B--2---:R-:W-:Y:S01]  /*05d0*/  FADD R22, R20, R21 ;  /* 0x0000001514167221 */ /* 0x004fe20000000000 */
[----:B---3--:R-:W-:-:S04]  /*05e0*/  FADD R23, R18, R23 ;  /* 0x0000001712177221 */ /* 0x008fc80000000000 */
[----:B------:R-:W-:Y:S01]  /*05f0*/  FADD R22, R22, R23 ;  /* 0x0000001716167221 */ /* 0x000fe20000000000 */
[----:B----4-:R-:W-:Y:S08]  /*0600*/  F2F.F64.F32 R20, R16 ;  /* 0x0000001000147310 */ /* 0x010ff00000201800 */
[----:B------:R-:W0:Y:S02]  /*0610*/  F2F.F64.F32 R22, R22 ;  /* 0x0000001600167310 */ /* 0x000e240000201800 */
[----:B0-----:R-:W-:-:S10]  /*0620*/  DFMA R20, R22, -0.25, R20 ;  /* 0xbfd000001614782b */ /* 0x001fd40000000014 */
[----:B------:R-:W0:Y:S02]  /*0630*/  F2F.F32.F64 R20, R20 ;  /* 0x0000001400147310 */ /* 0x000e240000301000 */
[----:B0-----:R-:W-:-:S04]  /*0640*/  FFMA R14, -R5, R20, R16 ;  /* 0x00000014050e7223 */ /* 0x001fc80000000110 */
[----:B------:R-:W-:-:S05]  /*0650*/  FADD R13, |R14|, -RZ ;  /* 0x800000ff0e0d7221 */ /* 0x000fca0000000200 */
[----:B------:R0:W-:Y:S02]  /*0660*/  STG.E desc[UR6][R10.64], R13 ;  /* 0x0000000d0a007986 */ /* 0x0001e4000c101906 */
.L_x_8:
[----:B------:R-:W-:Y:S05]  /*0670*/  BSYNC.RECONVERGENT B2 ;  /* 0x0000000000027941 */ /* 0x000fea0003800200 */
.L_x_7:
[----:B------:R-:W-:Y:S01]  /*0680*/  MOV R18, R17 ;  /* 0x0000001100127202 */ /* 0x000fe20000000f00 */
[----:B------:R-:W-:Y:S06]  /*0690*/  @!P3 BRA `(.L_x_4) ;  /* 0x000000000094b947 */ /* 0x000fec0003800000 */
[C---:B------:R-:W-:Y:S01]  /*06a0*/  ISETP.LT.OR P1, PT, R0.reuse, -0x1, !P0 ;  /* 0xffffffff0000780c */ /* 0x040fe20004721670 */
[----:B------:R-:W-:-:S03]  /*06b0*/  VIADD R18, R0, 0x3 ;  /* 0x0000000300127836 */ /* 0x000fc60000000000 */
[----:B------:R-:W-:-:S13]  /*06c0*/  ISETP.GE.OR P1, PT, R17, UR4, P1 ;  /* 0x0000000411007c0c */ /* 0x000fda0008f26670 */
[----:B------:R-:W-:Y:S05]  /*06d0*/  @P1 BRA `(.L_x_4) ;  /* 0x0000000000841947 */ /* 0x000fea0003800000 */
[----:B------:R-:W1:Y:S01]  /*06e0*/  LDCU.64 UR8, c[0x0][0x380] ;  /* 0x00007000ff0877ac */ /* 0x000e620008000a00 */
[C---:B0-----:R-:W-:Y:S01]  /*06f0*/  VIADD R13, R6.reuse, 0xfffff830 ;  /* 0xfffff830060d7836 */ /* 0x041fe20000000000 */
[C---:B------:R-:W-:Y:S01]  /*0700*/  IADD3 R16, P4, PT, R6.reuse, R17, RZ ;  /* 0x0000001106107210 */ /* 0x040fe20007f9e0ff */
[C---:B------:R-:W-:Y:S01]  /*0710*/  IMAD.IADD R17, R6.reuse, 0x1, R17 ;  /* 0x0000000106117824 */ /* 0x040fe200078e0211 */
[----:B------:R-:W-:Y:S01]  /*0720*/  IADD3 R21, PT, PT, R6, 0x7d0, RZ ;  /* 0x000007d006157810 */ /* 0x000fe20007ffe0ff */
[----:B------:R-:W2:Y:S01]  /*0730*/  LDG.E R11, desc[UR6][R10.64] ;  /* 0x000000060a0b7981 */ /* 0x000ea2000c1e1900 */
[----:B------:R-:W-:Y:S01]  /*0740*/  SHF.R.S32.HI R14, RZ, 0x1f, R0 ;  /* 0x0000001fff0e7819 */ /* 0x000fe20000011400 */
[----:B------:R-:W-:Y:S01]  /*0750*/  IMAD.X R23, RZ, RZ, RZ, P4 ;  /* 0x000000ffff177224 */ /* 0x000fe200020e06ff */
[C---:B------:R-:W-:Y:S02]  /*0760*/  IADD3 R15, P1, PT, R0.reuse, R13, RZ ;  /* 0x0000000d000f7210 */ /* 0x040fe40007f3e0ff */
[----:B------:R-:W-:-:S02]  /*0770*/  IADD3 R19, P3, PT, R0, R21, RZ ;  /* 0x0000001500137210 */ /* 0x000fc40007f7e0ff */
[-C--:B------:R-:W-:Y:S02]  /*0780*/  LEA.HI.X.SX32 R22, R13, R14.reuse, 0x1, P1 ;  /* 0x0000000e0d167211 */ /* 0x080fe400008f0eff */
[----:B------:R-:W-:Y:S02]  /*0790*/  LEA.HI.X.SX32 R20, R21, R14, 0x1, P3 ;  /* 0x0000000e15147211 */ /* 0x000fe400018f0eff */
[C---:B-1----:R-:W-:Y:S02]  /*07a0*/  LEA R12, P4, R16.reuse, UR8, 0x2 ;  /* 0x00000008100c7c11 */ /* 0x042fe4000f8810ff */
[----:B------:R-:W-:Y:S02]  /*07b0*/  LEA R14, P1, R15, UR8, 0x2 ;  /* 0x000000080f0e7c11 */ /* 0x000fe4000f8210ff */
[----:B------:R-:W-:Y:S02]  /*07c0*/  LEA.HI.X R13, R16, UR9, R23, 0x2, P4 ;  /* 0x00000009100d7c11 */ /* 0x000fe4000a0f1417 */
[----:B------:R-:W-:Y:S01]  /*07d0*/  LEA R16, P3, R19, UR8, 0x2 ;  /* 0x0000000813107c11 */ /* 0x000fe2000f8610ff */
[----:B------:R-:W-:Y:S01]  /*07e0*/  IMAD.WIDE.U32 R8, R17, 0x4, R8 ;  /* 0x0000000411087825 */ /* 0x000fe200078e0008 */
[----:B------:R-:W-:Y:S01]  /*07f0*/  LEA.HI.X R15, R15, UR9, R22, 0x2, P1 ;  /* 0x000000090f0f7c11 */ /* 0x000fe200088f1416 */
[----:B------:R-:W2:Y:S01]  /*0800*/  LDG.E R12, desc[UR6][R12.64+0x4] ;  /* 0x000004060c0c7981 */ /* 0x000ea2000c1e1900 */
[----:B------:R-:W-:-:S03]  /*0810*/  LEA.HI.X R17, R19, UR9, R20, 0x2, P3 ;  /* 0x0000000913117c11 */ /* 0x000fc600098f1414 */
[----:B------:R-:W3:Y:S04]  /*0820*/  LDG.E R14, desc[UR6][R14.64+0x8] ;  /* 0x000008060e0e7981 */ /* 0x000ee8000c1e1900 */
[----:B------:R-:W3:Y:S04]  /*0830*/  LDG.E R17, desc[UR6][R16.64+0x8] ;  /* 0x0000080610117981 */ /* 0x000ee8000c1e1900 */
[----:B------:R-:W4:Y:S01]  /*0840*/  LDG.E R22, desc[UR6][R8.64] ;  /* 0x0000000608167981 */ /* 0x000f22000c1e1900 */
        /* <DEDUP_REMOVED lines=10> */
.L_x_4:
[----:B------:R-:W-:Y:S05]  /*08f0*/  BSYNC.RECONVERGENT B0 ;  /* 0x0000000000007941 */ /* 0x000fea0003800200 */
.L_x_3:
[----:B------:R-:W-:Y:S05]  /*0900*/  @P2 BRA `(.L_x_2) ;  /* 0x0000000800002947 */ /* 0x000fea0003800000 */
[----:B------:R-:W-:-:S05]  /*0910*/  IADD3 R27, PT, PT, R18, -0x1, RZ ;  /* 0xffffffff121b7810 */ /* 0x000fca0007ffe0ff */
[----:B------:R-:W-:-:S07]  /*0920*/  IMAD.IADD R29, R6, 0x1, R27 ;  /* 0x00000001061d7824 */ /* 0x000fce00078e021b */
.L_x_15:
[----:B-1----:R-:W1:Y:S01]  /*0930*/  LDC.64 R8, c[0x0][0x380] ;  /* 0x0000e000ff087b82 */ /* 0x002e620000000a00 */
[----:B------:R-:W-:Y:S01]  /*0940*/  VIADD R25, R27, 0x1 ;  /* 0x000000011b197836 */ /* 0x000fe20000000000 */
[----:B0-----:R-:W-:Y:S01]  /*0950*/  IADD3 R17, PT, PT, R29, 0x1, RZ ;  /* 0x000000011d117810 */ /* 0x001fe20007ffe0ff */
[----:B------:R-:W-:Y:S03]  /*0960*/  BSSY.RECONVERGENT B0, `(.L_x_9) ;  /* 0x000001c000007945 */ /* 0x000fe60003800200 */
[C---:B------:R-:W-:Y:S02]  /*0970*/  ISETP.LT.OR P1, PT, R25.reuse, 0x1, !P0 ;  /* 0x000000011900780c */ /* 0x040fe40004721670 */
[----:B------:R-:W0:Y:S02]  /*0980*/  LDC.64 R10, c[0x0][0x380] ;  /* 0x0000e000ff0a7b82 */ /* 0x000e240000000a00 */
[----:B------:R-:W-:Y:S01]  /*0990*/  ISETP.GE.OR P1, PT, R25, UR4, P1 ;  /* 0x0000000419007c0c */ /* 0x000fe20008f26670 */
[----:B-1----:R-:W-:-:S12]  /*09a0*/  IMAD.WIDE.U32 R16, R17, 0x4, R8 ;  /* 0x0000000411107825 */ /* 0x002fd800078e0008 */
[----:B------:R-:W-:Y:S05]  /*09b0*/  @P1 BRA `(.L_x_10) ;  /* 0x0000000000581947 */ /* 0x000fea0003800000 */
[----:B------:R-:W-:Y:S01]  /*09c0*/  IADD3 R13, P1, PT, R6, R25, RZ ;  /* 0x00000019060d7210 */ /* 0x000fe20007f3e0ff */
[C---:B------:R-:W-:Y:S01]  /*09d0*/  VIADD R19, R29.reuse, 0xfffff831 ;  /* 0xfffff8311d137836 */ /* 0x040fe20000000000 */
[----:B------:R-:W2:Y:S01]  /*09e0*/  LDG.E R24, desc[UR6][R16.64] ;  /* 0x0000000610187981 */ /* 0x000ea2000c1e1900 */
[----:B------:R-:W-:-:S04]  /*09f0*/  IMAD.WIDE.U32 R14, R29, 0x4, R8 ;  /* 0x000000041d0e7825 */ /* 0x000fc800078e0008 */
[----:B------:R-:W-:Y:S01]  /*0a00*/  IMAD.X R20, RZ, RZ, RZ, P1 ;  /* 0x000000ffff147224 */ /* 0x000fe200008e06ff */
[----:B------:R-:W-:Y:S01]  /*0a10*/  LEA R12, P1, R13, UR10, 0x2 ;  /* 0x0000000a0d0c7c11 */ /* 0x000fe2000f8210ff */
[----:B------:R-:W-:Y:S01]  /*0a20*/  IMAD.WIDE R18, R19, 0x4, R8 ;  /* 0x0000000413127825 */ /* 0x000fe200078e0208 */
[----:B------:R-:W3:Y:S02]  /*0a30*/  LDG.E R14, desc[UR6][R14.64] ;  /* 0x000000060e0e7981 */ /* 0x000ee4000c1e1900 */
[----:B------:R-:W-:Y:S02]  /*0a40*/  LEA.HI.X R13, R13, UR11, R20, 0x2, P1 ;  /* 0x0000000b0d0d7c11 */ /* 0x000fe400088f1414 */
[----:B------:R-:W4:Y:S04]  /*0a50*/  LDG.E R20, desc[UR6][R18.64] ;  /* 0x0000000612147981 */ /* 0x000f28000c1e1900 */
[----:B------:R-:W4:Y:S04]  /*0a60*/  LDG.E R21, desc[UR6][R18.64+0x3e80] ;  /* 0x003e800612157981 */ /* 0x000f28000c1e1900 */
[----:B------:R-:W3:Y:S01]  /*0a70*/  LDG.E R13, desc[UR6][R12.64+0x4] ;  /* 0x000004060c0d7981 */ /* 0x000ee2000c1e1900 */
[----:B--2---:R-:W-:Y:S01]  /*0a80*/  F2F.F64.F32 R22, R24 ;  /* 0x0000001800167310 */ /* 0x004fe20000201800 */
[----:B----4-:R-:W-:Y:S01]  /*0a90*/  FADD R20, R20, R21 ;  /* 0x0000001514147221 */ /* 0x010fe20000000000 */
[----:B---3--:R-:W-:-:S04]  /*0aa0*/  FADD R21, R14, R13 ;  /* 0x0000000d0e157221 */ /* 0x008fc80000000000 */
[----:B------:R-:W-:-:S04]  /*0ab0*/  FADD R26, R20, R21 ;  /* 0x00000015141a7221 */ /* 0x000fc80000000000 */
[----:B------:R-:W1:Y:S02]  /*0ac0*/  F2F.F64.F32 R20, R26 ;  /* 0x0000001a00147310 */ /* 0x000e640000201800 */
[----:B-1----:R-:W-:-:S10]  /*0ad0*/  DFMA R20, R20, -0.25, R22 ;  /* 0xbfd000001414782b */ /* 0x002fd40000000016 */
[----:B------:R-:W1:Y:S02]  /*0ae0*/  F2F.F32.F64 R20, R20 ;  /* 0x0000001400147310 */ /* 0x000e640000301000 */
[----:B-1----:R-:W-:-:S04]  /*0af0*/  FFMA R14, -R5, R20, R24 ;  /* 0x00000014050e7223 */ /* 0x002fc80000000118 */
[----:B------:R-:W-:-:S05]  /*0b00*/  FADD R15, |R14|, -RZ ;  /* 0x800000ff0e0f7221 */ /* 0x000fca0000000200 */
[----:B------:R1:W-:Y:S02]  /*0b10*/  STG.E desc[UR6][R16.64], R15 ;  /* 0x0000000f10007986 */ /* 0x0003e4000c101906 */
.L_x_10:
[----:B------:R-:W-:Y:S05]  /*0b20*/  BSYNC.RECONVERGENT B0 ;  /* 0x0000000000007941 */ /* 0x000fea0003800200 */
.L_x_9:
[----:B------:R-:W-:Y:S01]  /*0b30*/  IADD3 R13, PT, PT, R27, 0x2, RZ ;  /* 0x000000021b0d7810 */ /* 0x000fe20007ffe0ff */
[C---:B------:R-:W-:Y:S01]  /*0b40*/  VIADD R18, R6.reuse, 0xfffff830 ;  /* 0xfffff83006127836 */ /* 0x040fe20000000000 */
[----:B------:R-:W-:Y:S01]  /*0b50*/  ISETP.LT.OR P1, PT, R25, RZ, !P0 ;  /* 0x000000ff1900720c */ /* 0x000fe20004721670 */
[----:B------:R-:W-:Y:S01]  /*0b60*/  VIADD R19, R6, 0x7d0 ;  /* 0x000007d006137836 */ /* 0x000fe20000000000 */
[----:B------:R-:W-:Y:S02]  /*0b70*/  SHF.R.S32.HI R20, RZ, 0x1f, R25 ;  /* 0x0000001fff147819 */ /* 0x000fe40000011419 */
[----:B------:R-:W-:Y:S02]  /*0b80*/  ISETP.GE.OR P1, PT, R13, UR4, P1 ;  /* 0x000000040d007c0c */ /* 0x000fe40008f26670 */
[----:B-1----:R-:W-:-:S11]  /*0b90*/  IADD3 R15, P3, PT, R19, R25, RZ ;  /* 0x00000019130f7210 */ /* 0x002fd60007f7e0ff */
[----:B------:R-:W-:Y:S01]  /*0ba0*/  @!P1 IADD3 R12, P5, PT, R6, R13, RZ ;  /* 0x0000000d060c9210 */ /* 0x000fe20007fbe0ff */
[----:B------:R-:W2:Y:S01]  /*0bb0*/  @!P1 LDG.E R16, desc[UR6][R16.64] ;  /* 0x0000000610109981 */ /* 0x000ea2000c1e1900 */
[----:B------:R-:W-:Y:S02]  /*0bc0*/  IADD3 R13, P4, PT, R18, R25, RZ ;  /* 0x00000019120d7210 */ /* 0x000fe40007f9e0ff */
[----:B------:R-:W-:Y:S02]  /*0bd0*/  @!P1 IADD3.X R14, PT, PT, RZ, RZ, RZ, P5, !PT ;  /* 0x000000ffff0e9210 */ /* 0x000fe40002ffe4ff */
[----:B0-----:R-:W-:Y:S02]  /*0be0*/  @!P1 LEA R22, P5, R12, R10, 0x2 ;  /* 0x0000000a0c169211 */ /* 0x001fe400078a10ff */
[-C--:B------:R-:W-:Y:S02]  /*0bf0*/  LEA.HI.X.SX32 R18, R18, R20.reuse, 0x1, P4 ;  /* 0x0000001412127211 */ /* 0x080fe400020f0eff */
[----:B------:R-:W-:-:S02]  /*0c00*/  LEA.HI.X.SX32 R20, R19, R20, 0x1, P3 ;  /* 0x0000001413147211 */ /* 0x000fc400018f0eff */
[-C--:B------:R-:W-:Y:S02]  /*0c10*/  @!P1 LEA.HI.X R23, R12, R11.reuse, R14, 0x2, P5 ;  /* 0x0000000b0c179211 */ /* 0x080fe400028f140e */
[-C--:B------:R-:W-:Y:S02]  /*0c20*/  LEA R12, P3, R13, R10.reuse, 0x2 ;  /* 0x0000000a0d0c7211 */ /* 0x080fe400078610ff */
[----:B------:R-:W-:Y:S02]  /*0c30*/  LEA R14, P4, R15, R10, 0x2 ;  /* 0x0000000a0f0e7211 */ /* 0x000fe400078810ff */
[-C--:B------:R-:W-:Y:S01]  /*0c40*/  LEA.HI.X R13, R13, R11.reuse, R18, 0x2, P3 ;  /* 0x0000000b0d0d7211 */ /* 0x080fe200018f1412 */
[----:B------:R-:W-:Y:S01]  /*0c50*/  VIADD R19, R29, 0x2 ;  /* 0x000000021d137836 */ /* 0x000fe20000000000 */
[----:B------:R-:W-:Y:S01]  /*0c60*/  LEA.HI.X R15, R15, R11, R20, 0x2, P4 ;  /* 0x0000000b0f0f7211 */ /* 0x000fe200020f1414 */
[----:B------:R-:W2:Y:S04]  /*0c70*/  @!P1 LDG.E R23, desc[UR6][R22.64+0x4] ;  /* 0x0000040616179981 */ /* 0x000ea8000c1e1900 */
[----:B------:R-:W3:Y:S01]  /*0c80*/  @!P1 LDG.E R20, desc[UR6][R12.64+0x4] ;  /* 0x000004060c149981 */ /* 0x000ee2000c1e1900 */
[----:B------:R-:W-:-:S03]  /*0c90*/  IMAD.WIDE.U32 R18, R19, 0x4, R8 ;  /* 0x0000000413127825 */ /* 0x000fc600078e0008 */
[----:B------:R-:W3:Y:S04]  /*0ca0*/  @!P1 LDG.E R21, desc[UR6][R14.64+0x4] ;  /* 0x000004060e159981 */ /* 0x000ee8000c1e1900 */
[----:B------:R-:W4:Y:S01]  /*0cb0*/  @!P1 LDG.E R24, desc[UR6][R18.64] ;  /* 0x0000000612189981 */ /* 0x000f22000c1e1900 */
[C---:B------:R-:W-:Y:S01]  /*0cc0*/  ISETP.LT.OR P3, PT, R25.reuse, -0x1, !P0 ;  /* 0xffffffff1900780c */ /* 0x040fe20004761670 */
[----:B------:R-:W-:Y:S01]  /*0cd0*/  BSSY.RECONVERGENT B0, `(.L_x_11) ;  /* 0x0000027000007945 */ /* 0x000fe20003800200 */
[----:B------:R-:W-:Y:S01]  /*0ce0*/  ISETP.LT.OR P4, PT, R25, -0x2, !P0 ;  /* 0xfffffffe1900780c */ /* 0x000fe20004781670 */
[----:B--2---:R-:W-:Y:S01]  /*0cf0*/  @!P1 FADD R28, R23, R16 ;  /* 0x00000010171c9221 */ /* 0x004fe20000000000 */
[----:B---3--:R-:W-:-:S04]  /*0d00*/  @!P1 FADD R26, R20, R21 ;  /* 0x00000015141a9221 */ /* 0x008fc80000000000 */
[----:B------:R-:W-:Y:S01]  /*0d10*/  @!P1 FADD R28, R26, R28 ;  /* 0x0000001c1a1c9221 */ /* 0x000fe20000000000 */
[----:B----4-:R-:W-:Y:S08]  /*0d20*/  @!P1 F2F.F64.F32 R20, R24 ;  /* 0x0000001800149310 */ /* 0x010ff00000201800 */
[----:B------:R-:W0:Y:S02]  /*0d30*/  @!P1 F2F.F64.F32 R16, R28 ;  /* 0x0000001c00109310 */ /* 0x000e240000201800 */
[----:B0-----:R-:W-:-:S10]  /*0d40*/  @!P1 DFMA R16, R16, -0.25, R20 ;  /* 0xbfd000001010982b */ /* 0x001fd40000000014 */
[----:B------:R-:W0:Y:S01]  /*0d50*/  @!P1 F2F.F32.F64 R16, R16 ;  /* 0x0000001000109310 */ /* 0x000e220000301000 */
[----:B------:R-:W-:Y:S01]  /*0d60*/  IADD3 R21, PT, PT, R27, 0x3, RZ ;  /* 0x000000031b157810 */ /* 0x000fe20007ffe0ff */
[----:B0-----:R-:W-:-:S04]  /*0d70*/  @!P1 FFMA R20, -R5, R16, R24 ;  /* 0x0000001005149223 */ /* 0x001fc80000000118 */
[----:B------:R-:W-:-:S05]  /*0d80*/  @!P1 FADD R23, |R20|, -RZ ;  /* 0x800000ff14179221 */ /* 0x000fca0000000200 */
[----:B------:R0:W-:Y:S01]  /*0d90*/  @!P1 STG.E desc[UR6][R18.64], R23 ;  /* 0x0000001712009986 */ /* 0x0001e2000c101906 */
[----:B------:R-:W-:Y:S01]  /*0da0*/  ISETP.GE.OR P3, PT, R21, UR4, P3 ;  /* 0x0000000415007c0c */ /* 0x000fe20009f66670 */
[----:B------:R-:W-:Y:S02]  /*0db0*/  IMAD.MOV.U32 R26, RZ, RZ, R27 ;  /* 0x000000ffff1a7224 */ /* 0x000fe400078e001b */
[----:B------:R-:W-:Y:S02]  /*0dc0*/  VIADD R27, R27, 0x4 ;  /* 0x000000041b1b7836 */ /* 0x000fe40000000000 */
[----:B------:R-:W-:-:S03]  /*0dd0*/  VIADD R17, R29, 0x3 ;  /* 0x000000031d117836 */ /* 0x000fc60000000000 */
[----:B------:R-:W-:Y:S01]  /*0de0*/  ISETP.GE.OR P4, PT, R27, UR4, P4 ;  /* 0x000000041b007c0c */ /* 0x000fe2000a786670 */
[----:B------:R-:W-:-:S04]  /*0df0*/  IMAD.WIDE.U32 R16, R17, 0x4, R8 ;  /* 0x0000000411107825 */ /* 0x000fc800078e0008 */
[----:B0-----:R-:W-:Y:S08]  /*0e00*/  @P3 BRA `(.L_x_12) ;  /* 0x00000000004c3947 */ /* 0x001ff00003800000 */
[----:B------:R-:W-:Y:S01]  /*0e10*/  IADD3 R21, P1, PT, R6, R21, RZ ;  /* 0x0000001506157210 */ /* 0x000fe20007f3e0ff */
[----:B------:R-:W2:Y:S03]  /*0e20*/  LDG.E R25, desc[UR6][R18.64] ;  /* 0x0000000612197981 */ /* 0x000ea6000c1e1900 */
[----:B------:R-:W-:Y:S01]  /*0e30*/  IADD3.X R22, PT, PT, RZ, RZ, RZ, P1, !PT ;  /* 0x000000ffff167210 */ /* 0x000fe20000ffe4ff */
[----:B------:R-:W3:Y:S01]  /*0e40*/  LDG.E R23, desc[UR6][R14.64+0x8] ;  /* 0x000008060e177981 */ /* 0x000ee2000c1e1900 */
[----:B------:R-:W-:-:S03]  /*0e50*/  LEA R20, P1, R21, R10, 0x2 ;  /* 0x0000000a15147211 */ /* 0x000fc600078210ff */
[----:B------:R-:W4:Y:S01]  /*0e60*/  LDG.E R28, desc[UR6][R16.64] ;  /* 0x00000006101c7981 */ /* 0x000f22000c1e1900 */
[----:B------:R-:W-:-:S03]  /*0e70*/  LEA.HI.X R21, R21, R11, R22, 0x2, P1 ;  /* 0x0000000b15157211 */ /* 0x000fc600008f1416 */
[----:B------:R-:W3:Y:S04]  /*0e80*/  LDG.E R22, desc[UR6][R12.64+0x8] ;  /* 0x000008060c167981 */ /* 0x000ee8000c1e1900 */
[----:B------:R-:W2:Y:S01]  /*0e90*/  LDG.E R20, desc[UR6][R20.64+0x4] ;  /* 0x0000040614147981 */ /* 0x000ea2000c1e1900 */
[----:B---3--:R-:W-:Y:S01]  /*0ea0*/  FADD R24, R22, R23 ;  /* 0x0000001716187221 */ /* 0x008fe20000000000 */
[----:B--2---:R-:W-:-:S04]  /*0eb0*/  FADD R25, R20, R25 ;  /* 0x0000001914197221 */ /* 0x004fc80000000000 */
        /* <DEDUP_REMOVED lines=8> */
.L_x_12:
[----:B------:R-:W-:Y:S05]  /*0f40*/  BSYNC.RECONVERGENT B0 ;  /* 0x0000000000007941 */ /* 0x000fea0003800200 */
.L_x_11:
[----:B------:R-:W-:Y:S04]  /*0f50*/  BSSY.RECONVERGENT B0, `(.L_x_13) ;  /* 0x0000017000007945 */ /* 0x000fe80003800200 */
[----:B------:R-:W-:Y:S05]  /*0f60*/  @P4 BRA `(.L_x_14) ;  /* 0x0000000000544947 */ /* 0x000fea0003800000 */
[----:B------:R-:W-:Y:S01]  /*0f70*/  IADD3 R18, P1, PT, R6, R27, RZ ;  /* 0x0000001b06127210 */ /* 0x000fe20007f3e0ff */
[----:B------:R-:W2:Y:S01]  /*0f80*/  LDG.E R12, desc[UR6][R12.64+0xc] ;  /* 0x00000c060c0c7981 */ /* 0x000ea2000c1e1900 */
[----:B0-----:R-:W-:Y:S02]  /*0f90*/  VIADD R19, R29, 0x4 ;  /* 0x000000041d137836 */ /* 0x001fe40000000000 */
[----:B------:R-:W-:Y:S01]  /*0fa0*/  LEA R10, P3, R18, R10, 0x2 ;  /* 0x0000000a120a7211 */ /* 0x000fe200078610ff */
[----:B------:R-:W-:Y:S01]  /*0fb0*/  IMAD.X R20, RZ, RZ, RZ, P1 ;  /* 0x000000ffff147224 */ /* 0x000fe200008e06ff */
[----:B------:R-:W2:Y:S01]  /*0fc0*/  LDG.E R15, desc[UR6][R14.64+0xc] ;  /* 0x00000c060e0f7981 */ /* 0x000ea2000c1e1900 */
[----:B------:R-:W-:-:S03]  /*0fd0*/  IMAD.WIDE.U32 R8, R19, 0x4, R8 ;  /* 0x0000000413087825 */ /* 0x000fc600078e0008 */
[----:B------:R-:W-:Y:S01]  /*0fe0*/  LEA.HI.X R11, R18, R11, R20, 0x2, P3 ;  /* 0x0000000b120b7211 */ /* 0x000fe200018f1414 */
        /* <DEDUP_REMOVED lines=13> */
.L_x_14:
[----:B------:R-:W-:Y:S05]  /*10c0*/  BSYNC.RECONVERGENT B0 ;  /* 0x0000000000007941 */ /* 0x000fea0003800200 */
.L_x_13:
[----:B-1----:R-:W-:Y:S01]  /*10d0*/  IADD3 R9, PT, PT, R26, 0x5, RZ ;  /* 0x000000051a097810 */ /* 0x002fe20007ffe0ff */
[----:B------:R-:W-:-:S03]  /*10e0*/  VIADD R29, R29, 0x4 ;  /* 0x000000041d1d7836 */ /* 0x000fc60000000000 */
[----:B------:R-:W-:-:S13]  /*10f0*/  ISETP.GE.AND P1, PT, R9, R2, PT ;  /* 0x000000020900720c */ /* 0x000fda0003f26270 */
[----:B------:R-:W-:Y:S05]  /*1100*/  @!P1 BRA `(.L_x_15) ;  /* 0xfffffff800089947 */ /* 0x000fea000383ffff */
.L_x_2:
[----:B------:R-:W-:Y:S05]  /*1110*/  BSYNC.RECONVERGENT B1 ;  /* 0x0000000000017941 */ /* 0x000fea0003800200 */
.L_x_1:
[----:B------:R-:W-:-:S04]  /*1120*/  IADD3 R4, PT, PT, R4, 0x1, RZ ;  /* 0x0000000104047810 */ /* 0x000fc80007ffe0ff */
[----:B------:R-:W-:-:S13]  /*1130*/  ISETP.GE.AND P0, PT, R4, R7, PT ;  /* 0x000000070400720c */ /* 0x000fda0003f06270 */
[----:B------:R-:W-:Y:S05]  /*1140*/  @!P0 BRA `(.L_x_16) ;  /* 0xfffffff000108947 */ /* 0x000fea000383ffff */
[----:B------:R-:W-:Y:S05]  /*1150*/  EXIT ;  /* 0x000000000000794d */ /* 0x000fea0003800000 */
.L_x_17:
        /* <DEDUP_REMOVED lines=10> */
.L_x_19:


//--------------------- .nv.shared.reserved.0     --------------------------
	.section	.nv.shared.reserved.0,"aw",@nobits
	.weak		__nv_reservedSMEM_offset_0_alias
	.size		__nv_reservedSMEM_offset_0_alias, 0, 64
	.other		__nv_reservedSMEM_offset_0_alias,@"STO_CUDA_RESERVED_SHARED STV_DEFAULT"
__nv_reservedSMEM_offset_0_alias:
	.zero		0
	.zero		64


//--------------------- .nv.constant0._Z26kernel_SOR_internal_singlePfiii --------------------------
	.section	.nv.constant0._Z26kernel_SOR_internal_singlePfiii,"a",@progbits
	.sectionflags	@""
	.align	4
.nv.constant0._Z26kernel_SOR_internal_singlePfiii:
	.zero		916


//--------------------- .nv.constant0._Z19kernel_SOR_internalPfiii --------------------------
	.section	.nv.constant0._Z19kernel_SOR_internalPfiii,"a",@progbits
	.sectionflags	@""
	.align	4
.nv.constant0._Z19kernel_SOR_internalPfiii:
	.zero		916


//--------------------- SYMBOLS --------------------------

	.type		.nv.reservedSmem.offset0,@object
	.size		.nv.reservedSmem.offset0,0x4
